//
// Generated by NVIDIA NVVM Compiler
//
// Compiler Build ID: CL-36424714
// Cuda compilation tools, release 13.0, V13.0.88
// Based on NVVM 20.0.0
//

.version 9.0
.target sm_100
.address_size 64

	// .globl	_Z19compute_convolutionPdS_S_

.visible .entry _Z19compute_convolutionPdS_S_(
	.param .u64 .ptr .align 1 _Z19compute_convolutionPdS_S__param_0,
	.param .u64 .ptr .align 1 _Z19compute_convolutionPdS_S__param_1,
	.param .u64 .ptr .align 1 _Z19compute_convolutionPdS_S__param_2
)
{
	.reg .b32 	%r<19>;
	.reg .b64 	%rd<13>;
	.reg .b64 	%fd<64>;

	ld.param.u64 	%rd1, [_Z19compute_convolutionPdS_S__param_0];
	ld.param.u64 	%rd2, [_Z19compute_convolutionPdS_S__param_1];
	ld.param.u64 	%rd3, [_Z19compute_convolutionPdS_S__param_2];
	cvta.to.global.u64 	%rd4, %rd2;
	cvta.to.global.u64 	%rd5, %rd3;
	mov.u32 	%r1, %tid.x;
	mov.u32 	%r2, %ctaid.x;
	mov.u32 	%r3, %ntid.x;
	mad.lo.s32 	%r4, %r2, %r3, %r1;
	mov.u32 	%r5, %tid.y;
	mov.u32 	%r6, %ctaid.y;
	mov.u32 	%r7, %ntid.y;
	mad.lo.s32 	%r8, %r6, %r7, %r5;
	mov.u32 	%r9, %tid.z;
	mov.u32 	%r10, %ctaid.z;
	mov.u32 	%r11, %ntid.z;
	mad.lo.s32 	%r12, %r10, %r11, %r9;
	mul.lo.s32 	%r13, %r12, 27;
	mul.wide.u32 	%rd6, %r13, 8;
	add.s64 	%rd7, %rd5, %rd6;
	mad.lo.s32 	%r14, %r8, 1026, %r4;
	ld.global.f64 	%fd1, [%rd7+48];
	mul.wide.s32 	%rd8, %r14, 8;
	add.s64 	%rd9, %rd4, %rd8;
	ld.global.f64 	%fd2, [%rd9];
	fma.rn.f64 	%fd3, %fd1, %fd2, 0d0000000000000000;
	ld.global.f64 	%fd4, [%rd9+8];
	fma.rn.f64 	%fd5, %fd1, %fd4, %fd3;
	ld.global.f64 	%fd6, [%rd9+16];
	fma.rn.f64 	%fd7, %fd1, %fd6, %fd5;
	ld.global.f64 	%fd8, [%rd7+24];
	ld.global.f64 	%fd9, [%rd9+8208];
	fma.rn.f64 	%fd10, %fd8, %fd9, %fd7;
	ld.global.f64 	%fd11, [%rd9+8216];
	fma.rn.f64 	%fd12, %fd8, %fd11, %fd10;
	ld.global.f64 	%fd13, [%rd9+8224];
	fma.rn.f64 	%fd14, %fd8, %fd13, %fd12;
	ld.global.f64 	%fd15, [%rd7];
	ld.global.f64 	%fd16, [%rd9+16416];
	fma.rn.f64 	%fd17, %fd15, %fd16, %fd14;
	ld.global.f64 	%fd18, [%rd9+16424];
	fma.rn.f64 	%fd19, %fd15, %fd18, %fd17;
	ld.global.f64 	%fd20, [%rd9+16432];
	fma.rn.f64 	%fd21, %fd15, %fd20, %fd19;
	ld.global.f64 	%fd22, [%rd7+120];
	ld.global.f64 	%fd23, [%rd9+8421408];
	fma.rn.f64 	%fd24, %fd22, %fd23, %fd21;
	ld.global.f64 	%fd25, [%rd9+8421416];
	fma.rn.f64 	%fd26, %fd22, %fd25, %fd24;
	ld.global.f64 	%fd27, [%rd9+8421424];
	fma.rn.f64 	%fd28, %fd22, %fd27, %fd26;
	ld.global.f64 	%fd29, [%rd7+96];
	ld.global.f64 	%fd30, [%rd9+8429616];
	fma.rn.f64 	%fd31, %fd29, %fd30, %fd28;
	ld.global.f64 	%fd32, [%rd9+8429624];
	fma.rn.f64 	%fd33, %fd29, %fd32, %fd31;
	ld.global.f64 	%fd34, [%rd9+8429632];
	fma.rn.f64 	%fd35, %fd29, %fd34, %fd33;
	ld.global.f64 	%fd36, [%rd7+72];
	ld.global.f64 	%fd37, [%rd9+8437824];
	fma.rn.f64 	%fd38, %fd36, %fd37, %fd35;
	ld.global.f64 	%fd39, [%rd9+8437832];
	fma.rn.f64 	%fd40, %fd36, %fd39, %fd38;
	ld.global.f64 	%fd41, [%rd9+8437840];
	fma.rn.f64 	%fd42, %fd36, %fd41, %fd40;
	ld.global.f64 	%fd43, [%rd7+192];
	ld.global.f64 	%fd44, [%rd9+16842816];
	fma.rn.f64 	%fd45, %fd43, %fd44, %fd42;
	ld.global.f64 	%fd46, [%rd9+16842824];
	fma.rn.f64 	%fd47, %fd43, %fd46, %fd45;
	ld.global.f64 	%fd48, [%rd9+16842832];
	fma.rn.f64 	%fd49, %fd43, %fd48, %fd47;
	ld.global.f64 	%fd50, [%rd7+168];
	ld.global.f64 	%fd51, [%rd9+16851024];
	fma.rn.f64 	%fd52, %fd50, %fd51, %fd49;
	ld.global.f64 	%fd53, [%rd9+16851032];
	fma.rn.f64 	%fd54, %fd50, %fd53, %fd52;
	ld.global.f64 	%fd55, [%rd9+16851040];
	fma.rn.f64 	%fd56, %fd50, %fd55, %fd54;
	ld.global.f64 	%fd57, [%rd7+144];
	ld.global.f64 	%fd58, [%rd9+16859232];
	fma.rn.f64 	%fd59, %fd57, %fd58, %fd56;
	ld.global.f64 	%fd60, [%rd9+16859240];
	fma.rn.f64 	%fd61, %fd57, %fd60, %fd59;
	ld.global.f64 	%fd62, [%rd9+16859248];
	fma.rn.f64 	%fd63, %fd57, %fd62, %fd61;
	cvta.to.global.u64 	%rd10, %rd1;
	shl.b32 	%r15, %r12, 20;
	shl.b32 	%r16, %r8, 1;
	sub.s32 	%r17, %r14, %r16;
	add.s32 	%r18, %r17, %r15;
	mul.wide.s32 	%rd11, %r18, 8;
	add.s64 	%rd12, %rd10, %rd11;
	st.global.f64 	[%rd12], %fd63;
	ret;

}


// ===== COMPILED SASS (sm_100) =====

	.target	sm_100

	.elftype	@"ET_EXEC"


//--------------------- .note.nv.tkinfo           --------------------------
	.section	.note.nv.tkinfo,"",@"SHT_NOTE"
	.sectionflags	@"SHF_NOTE_NV_TKINFO"
	.tkinfo
        /*0018*/ 	.word	0x00000002
        /*0030*/ 	.string	""
        /*0030*/ 	.string	"ptxas"
        /*0030*/ 	.string	"Cuda compilation tools, release 13.0, V13.0.88"
        /*0030*/ 	.string	"Build cuda_13.0.r13.0/compiler.36424714_0"
        /*0030*/ 	.string	"-arch sm_100 -m 64 "



//--------------------- .note.nv.cuinfo           --------------------------
	.section	.note.nv.cuinfo,"",@"SHT_NOTE"
	.sectionflags	@"SHF_NOTE_NV_CUINFO"
        /*0018*/ 	.short	0x0002
        /*001a*/ 	.short	0x0064
        /*001c*/ 	.short	0x0082
	.zero		2


//--------------------- .nv.info                  --------------------------
	.section	.nv.info,"",@"SHT_CUDA_INFO"
	.align	4


	//----- nvinfo : EIATTR_REGCOUNT
	.align		4
        /*0000*/ 	.byte	0x04, 0x2f
        /*0002*/ 	.short	(.L_1 - .L_0)
	.align		4
.L_0:
        /*0004*/ 	.word	index@(_Z19compute_convolutionPdS_S_)
        /*0008*/ 	.word	0x00000020


	//----- nvinfo : EIATTR_FRAME_SIZE
	.align		4
.L_1:
        /*000c*/ 	.byte	0x04, 0x11
        /*000e*/ 	.short	(.L_3 - .L_2)
	.align		4
.L_2:
        /*0010*/ 	.word	index@(_Z19compute_convolutionPdS_S_)
        /*0014*/ 	.word	0x00000000


	//----- nvinfo : EIATTR_MIN_STACK_SIZE
	.align		4
.L_3:
        /*0018*/ 	.byte	0x04, 0x12
        /*001a*/ 	.short	(.L_5 - .L_4)
	.align		4
.L_4:
        /*001c*/ 	.word	index@(_Z19compute_convolutionPdS_S_)
        /*0020*/ 	.word	0x00000000
.L_5:


//--------------------- .nv.compat                --------------------------
	.section	.nv.compat,"",@"SHT_CUDA_COMPAT_INFO"
	.align	4
        /*0000*/ 	.byte	0x02, 0x09, 0x00, 0x00, 0x02, 0x02, 0x01, 0x00, 0x02, 0x05, 0x05, 0x00, 0x03, 0x07, 0x01, 0x01
        /*0010*/ 	.byte	0x02, 0x03, 0x00, 0x00, 0x02, 0x06, 0x01, 0x00, 0x04, 0x0b, 0x08, 0x00, 0x01, 0x00, 0x00, 0x00
        /*0020*/ 	.byte	0x00, 0x00, 0x00, 0x00


//--------------------- .nv.info._Z19compute_convolutionPdS_S_ --------------------------
	.section	.nv.info._Z19compute_convolutionPdS_S_,"",@"SHT_CUDA_INFO"
	.sectionflags	@""
	.align	4


	//----- nvinfo : EIATTR_CUDA_API_VERSION
	.align		4
        /*0000*/ 	.byte	0x04, 0x37
        /*0002*/ 	.short	(.L_7 - .L_6)
.L_6:
        /*0004*/ 	.word	0x00000082


	//----- nvinfo : EIATTR_KPARAM_INFO
	.align		4
.L_7:
        /*0008*/ 	.byte	0x04, 0x17
        /*000a*/ 	.short	(.L_9 - .L_8)
.L_8:
        /*000c*/ 	.word	0x00000000
        /*0010*/ 	.short	0x0002
        /*0012*/ 	.short	0x0010
        /*0014*/ 	.byte	0x00, 0xf5, 0x21, 0x00


	//----- nvinfo : EIATTR_KPARAM_INFO
	.align		4
.L_9:
        /*0018*/ 	.byte	0x04, 0x17
        /*001a*/ 	.short	(.L_11 - .L_10)
.L_10:
        /*001c*/ 	.word	0x00000000
        /*0020*/ 	.short	0x0001
        /*0022*/ 	.short	0x0008
        /*0024*/ 	.byte	0x00, 0xf5, 0x21, 0x00


	//----- nvinfo : EIATTR_KPARAM_INFO
	.align		4
.L_11:
        /*0028*/ 	.byte	0x04, 0x17
        /*002a*/ 	.short	(.L_13 - .L_12)
.L_12:
        /*002c*/ 	.word	0x00000000
        /*0030*/ 	.short	0x0000
        /*0032*/ 	.short	0x0000
        /*0034*/ 	.byte	0x00, 0xf5, 0x21, 0x00


	//----- nvinfo : EIATTR_SPARSE_MMA_MASK
	.align		4
.L_13:
        /*0038*/ 	.byte	0x03, 0x50
        /*003a*/ 	.short	0x0000


	//----- nvinfo : EIATTR_MAXREG_COUNT
	.align		4
        /*003c*/ 	.byte	0x03, 0x1b
        /*003e*/ 	.short	0x00ff


	//----- nvinfo : EIATTR_MERCURY_ISA_VERSION
	.align		4
        /*0040*/ 	.byte	0x03, 0x5f
        /*0042*/ 	.short	0x0101


	//----- nvinfo : EIATTR_VRC_CTA_INIT_COUNT
	.align		4
        /*0044*/ 	.byte	0x02, 0x4a
	.zero		1
	.zero		1


	//----- nvinfo : EIATTR_EXIT_INSTR_OFFSETS
	.align		4
        /*0048*/ 	.byte	0x04, 0x1c
        /*004a*/ 	.short	(.L_15 - .L_14)


	//   ....[0]....
.L_14:
        /*004c*/ 	.word	0x000005a0


	//----- nvinfo : EIATTR_CBANK_PARAM_SIZE
	.align		4
.L_15:
        /*0050*/ 	.byte	0x03, 0x19
        /*0052*/ 	.short	0x0018


	//----- nvinfo : EIATTR_PARAM_CBANK
	.align		4
        /*0054*/ 	.byte	0x04, 0x0a
        /*0056*/ 	.short	(.L_17 - .L_16)
	.align		4
.L_16:
        /*0058*/ 	.word	index@(.nv.constant0._Z19compute_convolutionPdS_S_)
        /*005c*/ 	.short	0x0380
        /*005e*/ 	.short	0x0018


	//----- nvinfo : EIATTR_SW_WAR
	.align		4
.L_17:
        /*0060*/ 	.byte	0x04, 0x36
        /*0062*/ 	.short	(.L_19 - .L_18)
.L_18:
        /*0064*/ 	.word	0x00000008
.L_19:


//--------------------- .nv.callgraph             --------------------------
	.section	.nv.callgraph,"",@"SHT_CUDA_CALLGRAPH"
	.align	4
	.sectionentsize	8
	.align		4
        /*0000*/ 	.word	0x00000000
	.align		4
        /*0004*/ 	.word	0xffffffff
	.align		4
        /*0008*/ 	.word	0x00000000
	.align		4
        /*000c*/ 	.word	0xfffffffe
	.align		4
        /*0010*/ 	.word	0x00000000
	.align		4
        /*0014*/ 	.word	0xfffffffd
	.align		4
        /*0018*/ 	.word	0x00000000
	.align		4
        /*001c*/ 	.word	0xfffffffc


//--------------------- .text._Z19compute_convolutionPdS_S_ --------------------------
	.section	.text._Z19compute_convolutionPdS_S_,"ax",@progbits
	.align	128
        .global         _Z19compute_convolutionPdS_S_
        .type           _Z19compute_convolutionPdS_S_,@function
        .size           _Z19compute_convolutionPdS_S_,(.L_x_1 - _Z19compute_convolutionPdS_S_)
        .other          _Z19compute_convolutionPdS_S_,@"STO_CUDA_ENTRY STV_DEFAULT"
_Z19compute_convolutionPdS_S_:
.text._Z19compute_convolutionPdS_S_:
[----:B------:R-:W-:Y:S01]  /*0000*/  LDC R1, c[0x0][0x37c] ;  /* 0x0000df00ff017b82 */ /* 0x000fe20000000800 */
[----:B------:R-:W0:Y:S07]  /*0010*/  S2R R0, SR_TID.X ;  /* 0x0000000000007919 */ /* 0x000e2e0000002100 */
[----:B------:R-:W0:Y:S01]  /*0020*/  LDC R5, c[0x0][0x360] ;  /* 0x0000d800ff057b82 */ /* 0x000e220000000800 */
[----:B------:R-:W1:Y:S01]  /*0030*/  LDCU.64 UR4, c[0x0][0x358] ;  /* 0x00006b00ff0477ac */ /* 0x000e620008000a00 */
[----:B------:R-:W2:Y:S01]  /*0040*/  S2R R21, SR_TID.Y ;  /* 0x0000000000157919 */ /* 0x000ea20000002200 */
[----:B------:R-:W3:Y:S05]  /*0050*/  S2R R20, SR_TID.Z ;  /* 0x0000000000147919 */ /* 0x000eea0000002300 */
[----:B------:R-:W2:Y:S08]  /*0060*/  LDC R4, c[0x0][0x364] ;  /* 0x0000d900ff047b82 */ /* 0x000eb00000000800 */
[----:B------:R-:W0:Y:S08]  /*0070*/  S2UR UR6, SR_CTAID.X ;  /* 0x00000000000679c3 */ /* 0x000e300000002500 */
[----:B------:R-:W2:Y:S08]  /*0080*/  S2UR UR7, SR_CTAID.Y ;  /* 0x00000000000779c3 */ /* 0x000eb00000002600 */
[----:B------:R-:W3:Y:S08]  /*0090*/  S2UR UR8, SR_CTAID.Z ;  /* 0x00000000000879c3 */ /* 0x000ef00000002700 */
[----:B------:R-:W3:Y:S01]  /*00a0*/  LDC R7, c[0x0][0x368] ;  /* 0x0000da00ff077b82 */ /* 0x000ee20000000800 */
[----:B0-----:R-:W-:-:S07]  /*00b0*/  IMAD R0, R5, UR6, R0 ;  /* 0x0000000605007c24 */ /* 0x001fce000f8e0200 */
[----:B------:R-:W0:Y:S01]  /*00c0*/  LDC.64 R24, c[0x0][0x388] ;  /* 0x0000e200ff187b82 */ /* 0x000e220000000a00 */
[----:B--2---:R-:W-:-:S04]  /*00d0*/  IMAD R21, R4, UR7, R21 ;  /* 0x0000000704157c24 */ /* 0x004fc8000f8e0215 */
[----:B------:R-:W-:-:S03]  /*00e0*/  IMAD R0, R21, 0x402, R0 ;  /* 0x0000040215007824 */ /* 0x000fc600078e0200 */
[----:B------:R-:W2:Y:S01]  /*00f0*/  LDC.64 R2, c[0x0][0x390] ;  /* 0x0000e400ff027b82 */ /* 0x000ea20000000a00 */
[----:B---3--:R-:W-:-:S04]  /*0100*/  IMAD R20, R7, UR8, R20 ;  /* 0x0000000807147c24 */ /* 0x008fc8000f8e0214 */
[----:B------:R-:W-:Y:S02]  /*0110*/  IMAD R5, R20, 0x1b, RZ ;  /* 0x0000001b14057824 */ /* 0x000fe400078e02ff */
[----:B0-----:R-:W-:-:S05]  /*0120*/  IMAD.WIDE R24, R0, 0x8, R24 ;  /* 0x0000000800187825 */ /* 0x001fca00078e0218 */
[----:B-1----:R-:W3:Y:S01]  /*0130*/  LDG.E.64 R8, desc[UR4][R24.64] ;  /* 0x0000000418087981 */ /* 0x002ee2000c1e1b00 */
[----:B--2---:R-:W-:-:S03]  /*0140*/  IMAD.WIDE.U32 R2, R5, 0x8, R2 ;  /* 0x0000000805027825 */ /* 0x004fc600078e0002 */
[----:B------:R-:W2:Y:S04]  /*0150*/  LDG.E.64 R10, desc[UR4][R24.64+0x8] ;  /* 0x00000804180a7981 */ /* 0x000ea8000c1e1b00 */
[----:B------:R-:W3:Y:S04]  /*0160*/  LDG.E.64 R14, desc[UR4][R2.64+0x30] ;  /* 0x00003004020e7981 */ /* 0x000ee8000c1e1b00 */
[----:B------:R-:W4:Y:S04]  /*0170*/  LDG.E.64 R16, desc[UR4][R24.64+0x10] ;  /* 0x0000100418107981 */ /* 0x000f28000c1e1b00 */
[----:B------:R-:W5:Y:S04]  /*0180*/  LDG.E.64 R6, desc[UR4][R24.64+0x2010] ;  /* 0x0020100418067981 */ /* 0x000f68000c1e1b00 */
[----:B------:R-:W5:Y:S04]  /*0190*/  LDG.E.64 R12, desc[UR4][R2.64+0x18] ;  /* 0x00001804020c7981 */ /* 0x000f68000c1e1b00 */
[----:B------:R-:W5:Y:S04]  /*01a0*/  LDG.E.64 R4, desc[UR4][R24.64+0x2018] ;  /* 0x0020180418047981 */ /* 0x000f68000c1e1b00 */
[----:B------:R-:W5:Y:S01]  /*01b0*/  LDG.E.64 R22, desc[UR4][R24.64+0x2020] ;  /* 0x0020200418167981 */ /* 0x000f62000c1e1b00 */
[----:B---3--:R-:W-:-:S08]  /*01c0*/  DFMA R8, R14, R8, RZ ;  /* 0x000000080e08722b */ /* 0x008fd000000000ff */
[C---:B--2---:R-:W-:Y:S01]  /*01d0*/  DFMA R18, R14.reuse, R10, R8 ;  /* 0x0000000a0e12722b */ /* 0x044fe20000000008 */
[----:B------:R-:W2:Y:S04]  /*01e0*/  LDG.E.64 R10, desc[UR4][R24.64+0x4020] ;  /* 0x00402004180a7981 */ /* 0x000ea8000c1e1b00 */
[----:B------:R-:W2:Y:S03]  /*01f0*/  LDG.E.64 R8, desc[UR4][R2.64] ;  /* 0x0000000402087981 */ /* 0x000ea6000c1e1b00 */
[----:B----4-:R-:W-:Y:S01]  /*0200*/  DFMA R18, R14, R16, R18 ;  /* 0x000000100e12722b */ /* 0x010fe20000000012 */
[----:B------:R-:W3:Y:S04]  /*0210*/  LDG.E.64 R16, desc[UR4][R24.64+0x4028] ;  /* 0x0040280418107981 */ /* 0x000ee8000c1e1b00 */
[----:B------:R3:W4:Y:S03]  /*0220*/  LDG.E.64 R14, desc[UR4][R24.64+0x4030] ;  /* 0x00403004180e7981 */ /* 0x000726000c1e1b00 */
[----:B-----5:R-:W-:Y:S01]  /*0230*/  DFMA R18, R12, R6, R18 ;  /* 0x000000060c12722b */ /* 0x020fe20000000012 */
[----:B------:R-:W-:-:S04]  /*0240*/  IADD3 R6, P0, PT, R24, 0x1000000, RZ ;  /* 0x0100000018067810 */ /* 0x000fc80007f1e0ff */
[----:B------:R-:W-:-:S03]  /*0250*/  IADD3.X R7, PT, PT, RZ, R25, RZ, P0, !PT ;  /* 0x00000019ff077210 */ /* 0x000fc600007fe4ff */
[C---:B------:R-:W-:Y:S02]  /*0260*/  DFMA R26, R12.reuse, R4, R18 ;  /* 0x000000040c1a722b */ /* 0x040fe40000000012 */
[----:B------:R-:W5:Y:S04]  /*0270*/  LDG.E.64 R18, desc[UR4][R2.64+0x78] ;  /* 0x0000780402127981 */ /* 0x000f68000c1e1b00 */
[----:B------:R-:W5:Y:S02]  /*0280*/  LDG.E.64 R4, desc[UR4][R6.64+-0x7f7fe0] ;  /* 0x8080200406047981 */ /* 0x000f64000c1e1b00 */
[----:B------:R-:W-:Y:S02]  /*0290*/  DFMA R26, R12, R22, R26 ;  /* 0x000000160c1a722b */ /* 0x000fe4000000001a */
[----:B------:R-:W5:Y:S04]  /*02a0*/  LDG.E.64 R12, desc[UR4][R6.64+-0x7f7fd8] ;  /* 0x80802804060c7981 */ /* 0x000f68000c1e1b00 */
[----:B------:R-:W5:Y:S04]  /*02b0*/  LDG.E.64 R22, desc[UR4][R6.64+-0x7f7fd0] ;  /* 0x8080300406167981 */ /* 0x000f68000c1e1b00 */
[----:B------:R-:W5:Y:S01]  /*02c0*/  LDG.E.64 R28, desc[UR4][R6.64+0x14070] ;  /* 0x01407004061c7981 */ /* 0x000f62000c1e1b00 */
[----:B--2---:R-:W-:-:S03]  /*02d0*/  DFMA R10, R8, R10, R26 ;  /* 0x0000000a080a722b */ /* 0x004fc6000000001a */
[----:B------:R0:W2:Y:S05]  /*02e0*/  LDG.E.64 R26, desc[UR4][R2.64+0x90] ;  /* 0x00009004021a7981 */ /* 0x0000aa000c1e1b00 */
[C---:B---3--:R-:W-:Y:S02]  /*02f0*/  DFMA R24, R8.reuse, R16, R10 ;  /* 0x000000100818722b */ /* 0x048fe4000000000a */
[----:B------:R-:W3:Y:S04]  /*0300*/  LDG.E.64 R10, desc[UR4][R2.64+0x60] ;  /* 0x00006004020a7981 */ /* 0x000ee8000c1e1b00 */
[----:B------:R-:W3:Y:S02]  /*0310*/  LDG.E.64 R16, desc[UR4][R6.64+-0x7f5fd0] ;  /* 0x80a0300406107981 */ /* 0x000ee4000c1e1b00 */
[----:B----4-:R-:W-:-:S02]  /*0320*/  DFMA R24, R8, R14, R24 ;  /* 0x0000000e0818722b */ /* 0x010fc40000000018 */
[----:B------:R-:W4:Y:S04]  /*0330*/  LDG.E.64 R14, desc[UR4][R6.64+-0x7f5fc8] ;  /* 0x80a03804060e7981 */ /* 0x000f28000c1e1b00 */
[----:B------:R-:W2:Y:S02]  /*0340*/  LDG.E.64 R8, desc[UR4][R6.64+-0x7f5fc0] ;  /* 0x80a0400406087981 */ /* 0x000ea4000c1e1b00 */
[----:B-----5:R-:W-:-:S08]  /*0350*/  DFMA R4, R18, R4, R24 ;  /* 0x000000041204722b */ /* 0x020fd00000000018 */
[C---:B------:R-:W-:Y:S01]  /*0360*/  DFMA R24, R18.reuse, R12, R4 ;  /* 0x0000000c1218722b */ /* 0x040fe20000000004 */
[----:B------:R-:W5:Y:S04]  /*0370*/  LDG.E.64 R12, desc[UR4][R2.64+0x48] ;  /* 0x00004804020c7981 */ /* 0x000f68000c1e1b00 */
[----:B------:R-:W5:Y:S03]  /*0380*/  LDG.E.64 R4, desc[UR4][R6.64+-0x7f3fc0] ;  /* 0x80c0400406047981 */ /* 0x000f66000c1e1b00 */
[----:B------:R-:W-:Y:S01]  /*0390*/  DFMA R24, R18, R22, R24 ;  /* 0x000000161218722b */ /* 0x000fe20000000018 */
[----:B------:R-:W5:Y:S04]  /*03a0*/  LDG.E.64 R18, desc[UR4][R6.64+-0x7f3fb8] ;  /* 0x80c0480406127981 */ /* 0x000f68000c1e1b00 */
[----:B------:R-:W5:Y:S03]  /*03b0*/  LDG.E.64 R22, desc[UR4][R6.64+-0x7f3fb0] ;  /* 0x80c0500406167981 */ /* 0x000f66000c1e1b00 */
[----:B---3--:R-:W-:-:S08]  /*03c0*/  DFMA R16, R10, R16, R24 ;  /* 0x000000100a10722b */ /* 0x008fd00000000018 */
[C---:B----4-:R-:W-:Y:S01]  /*03d0*/  DFMA R24, R10.reuse, R14, R16 ;  /* 0x0000000e0a18722b */ /* 0x050fe20000000010 */
[----:B------:R-:W3:Y:S04]  /*03e0*/  LDG.E.64 R14, desc[UR4][R2.64+0xc0] ;  /* 0x0000c004020e7981 */ /* 0x000ee8000c1e1b00 */
[----:B------:R-:W3:Y:S03]  /*03f0*/  LDG.E.64 R16, desc[UR4][R6.64+0x10040] ;  /* 0x0100400406107981 */ /* 0x000ee6000c1e1b00 */
[----:B--2---:R-:W-:Y:S01]  /*0400*/  DFMA R24, R10, R8, R24 ;  /* 0x000000080a18722b */ /* 0x004fe20000000018 */
[----:B------:R-:W2:Y:S04]  /*0410*/  LDG.E.64 R8, desc[UR4][R6.64+0x10048] ;  /* 0x0100480406087981 */ /* 0x000ea8000c1e1b00 */
[----:B------:R-:W4:Y:S03]  /*0420*/  LDG.E.64 R10, desc[UR4][R2.64+0xa8] ;  /* 0x0000a804020a7981 */ /* 0x000f26000c1e1b00 */
[C---:B-----5:R-:W-:Y:S01]  /*0430*/  DFMA R24, R12.reuse, R4, R24 ;  /* 0x000000040c18722b */ /* 0x060fe20000000018 */
[----:B------:R-:W5:Y:S07]  /*0440*/  LDG.E.64 R4, desc[UR4][R6.64+0x10050] ;  /* 0x0100500406047981 */ /* 0x000f6e000c1e1b00 */
[C---:B------:R-:W-:Y:S01]  /*0450*/  DFMA R24, R12.reuse, R18, R24 ;  /* 0x000000120c18722b */ /* 0x040fe20000000018 */
[----:B------:R-:W4:Y:S07]  /*0460*/  LDG.E.64 R18, desc[UR4][R6.64+0x12050] ;  /* 0x0120500406127981 */ /* 0x000f2e000c1e1b00 */
[----:B------:R-:W-:Y:S01]  /*0470*/  DFMA R24, R12, R22, R24 ;  /* 0x000000160c18722b */ /* 0x000fe20000000018 */
[----:B------:R-:W4:Y:S04]  /*0480*/  LDG.E.64 R22, desc[UR4][R6.64+0x12058] ;  /* 0x0120580406167981 */ /* 0x000f28000c1e1b00 */
[----:B------:R-:W4:Y:S03]  /*0490*/  LDG.E.64 R12, desc[UR4][R6.64+0x12060] ;  /* 0x01206004060c7981 */ /* 0x000f26000c1e1b00 */
[----:B---3--:R-:W-:-:S02]  /*04a0*/  DFMA R16, R14, R16, R24 ;  /* 0x000000100e10722b */ /* 0x008fc40000000018 */
[----:B------:R-:W3:Y:S06]  /*04b0*/  LDG.E.64 R24, desc[UR4][R6.64+0x14060] ;  /* 0x0140600406187981 */ /* 0x000eec000c1e1b00 */
[C---:B--2---:R-:W-:Y:S01]  /*04c0*/  DFMA R16, R14.reuse, R8, R16 ;  /* 0x000000080e10722b */ /* 0x044fe20000000010 */
[----:B------:R-:W2:Y:S07]  /*04d0*/  LDG.E.64 R8, desc[UR4][R6.64+0x14068] ;  /* 0x0140680406087981 */ /* 0x000eae000c1e1b00 */
[----:B-----5:R-:W-:-:S08]  /*04e0*/  DFMA R4, R14, R4, R16 ;  /* 0x000000040e04722b */ /* 0x020fd00000000010 */
[----:B----4-:R-:W-:-:S08]  /*04f0*/  DFMA R4, R10, R18, R4 ;  /* 0x000000120a04722b */ /* 0x010fd00000000004 */
[----:B------:R-:W-:-:S08]  /*0500*/  DFMA R4, R10, R22, R4 ;  /* 0x000000160a04722b */ /* 0x000fd00000000004 */
[----:B------:R-:W-:Y:S01]  /*0510*/  DFMA R4, R10, R12, R4 ;  /* 0x0000000c0a04722b */ /* 0x000fe20000000004 */
[----:B------:R-:W1:Y:S01]  /*0520*/  LDC.64 R10, c[0x0][0x380] ;  /* 0x0000e000ff0a7b82 */ /* 0x000e620000000a00 */
[----:B------:R-:W-:-:S05]  /*0530*/  IMAD R21, R21, -0x2, R0 ;  /* 0xfffffffe15157824 */ /* 0x000fca00078e0200 */
[----:B0-----:R-:W-:-:S05]  /*0540*/  LEA R3, R20, R21, 0x14 ;  /* 0x0000001514037211 */ /* 0x001fca00078ea0ff */
[----:B-1----:R-:W-:Y:S01]  /*0550*/  IMAD.WIDE R2, R3, 0x8, R10 ;  /* 0x0000000803027825 */ /* 0x002fe200078e020a */
[----:B---3--:R-:W-:-:S08]  /*0560*/  DFMA R4, R26, R24, R4 ;  /* 0x000000181a04722b */ /* 0x008fd00000000004 */
[----:B--2---:R-:W-:-:S08]  /*0570*/  DFMA R4, R26, R8, R4 ;  /* 0x000000081a04722b */ /* 0x004fd00000000004 */
[----:B------:R-:W-:-:S07]  /*0580*/  DFMA R4, R26, R28, R4 ;  /* 0x0000001c1a04722b */ /* 0x000fce0000000004 */
[----:B------:R-:W-:Y:S01]  /*0590*/  STG.E.64 desc[UR4][R2.64], R4 ;  /* 0x0000000402007986 */ /* 0x000fe2000c101b04 */
[----:B------:R-:W-:Y:S05]  /*05a0*/  EXIT ;  /* 0x000000000000794d */ /* 0x000fea0003800000 */
.L_x_0:
[----:B------:R-:W-:-:S00]  /*05b0*/  BRA `(.L_x_0) ;  /* 0xfffffffc00fc7947 */ /* 0x000fc0000383ffff */
[----:B------:R-:W-:-:S00]  /*05c0*/  NOP ;  /* 0x0000000000007918 */ /* 0x000fc00000000000 */
        /* <DEDUP_REMOVED lines=11> */
.L_x_1:


//--------------------- .nv.shared.reserved.0     --------------------------
	.section	.nv.shared.reserved.0,"aw",@nobits
	.weak		__nv_reservedSMEM_offset_0_alias
	.size		__nv_reservedSMEM_offset_0_alias, 0, 64
	.other		__nv_reservedSMEM_offset_0_alias,@"STO_CUDA_RESERVED_SHARED STV_DEFAULT"
__nv_reservedSMEM_offset_0_alias:
	.zero		0
	.zero		64


//--------------------- .nv.constant0._Z19compute_convolutionPdS_S_ --------------------------
	.section	.nv.constant0._Z19compute_convolutionPdS_S_,"a",@progbits
	.sectionflags	@""
	.align	4
.nv.constant0._Z19compute_convolutionPdS_S_:
	.zero		920


//--------------------- SYMBOLS --------------------------

	.type		.nv.reservedSmem.offset0,@object
	.size		.nv.reservedSmem.offset0,0x4
